	.headerflags	@"EF_CUDA_TEXMODE_UNIFIED EF_CUDA_64BIT_ADDRESS EF_CUDA_ACCELERATORS EF_CUDA_SM90 EF_CUDA_VIRTUAL_SM(EF_CUDA_SM90)"
	.elftype	@"ET_EXEC"


//--------------------- .nv.info                  --------------------------
	.section	.nv.info,"",@"SHT_CUDA_INFO"
	.align	4


	//----- nvinfo : EIATTR_REGCOUNT
	.align		4
        /*0000*/ 	.byte	0x04, 0x2f
        /*0002*/ 	.short	(.L_1 - .L_0)
	.align		4
.L_0:
        /*0004*/ 	.word	index@(triton_poi_fused_add_convolution_mul_relu_7)
        /*0008*/ 	.word	0x00000020


	//----- nvinfo : EIATTR_MIN_STACK_SIZE
	.align		4
.L_1:
        /*000c*/ 	.byte	0x04, 0x12
        /*000e*/ 	.short	(.L_3 - .L_2)
	.align		4
.L_2:
        /*0010*/ 	.word	index@(triton_poi_fused_add_convolution_mul_relu_7)
        /*0014*/ 	.word	0x00000000


	//----- nvinfo : EIATTR_FRAME_SIZE
	.align		4
.L_3:
        /*0018*/ 	.byte	0x04, 0x11
        /*001a*/ 	.short	(.L_5 - .L_4)
	.align		4
.L_4:
        /*001c*/ 	.word	index@(triton_poi_fused_add_convolution_mul_relu_7)
        /*0020*/ 	.word	0x00000000


	//----- nvinfo : EIATTR_MIN_STACK_SIZE
	.align		4
.L_5:
        /*0024*/ 	.byte	0x04, 0x12
        /*0026*/ 	.short	(.L_7 - .L_6)
	.align		4
.L_6:
        /*0028*/ 	.word	index@(triton_poi_fused_add_convolution_mul_relu_7)
        /*002c*/ 	.word	0x00000000
.L_7:


//--------------------- .nv.info.triton_poi_fused_add_convolution_mul_relu_7 --------------------------
	.section	.nv.info.triton_poi_fused_add_convolution_mul_relu_7,"",@"SHT_CUDA_INFO"
	.sectionflags	@""
	.align	4


	//----- nvinfo : EIATTR_CUDA_API_VERSION
	.align		4
        /*0000*/ 	.byte	0x04, 0x37
        /*0002*/ 	.short	(.L_9 - .L_8)
.L_8:
        /*0004*/ 	.word	0x0000007c


	//----- nvinfo : EIATTR_KPARAM_INFO
	.align		4
.L_9:
        /*0008*/ 	.byte	0x04, 0x17
        /*000a*/ 	.short	(.L_11 - .L_10)
.L_10:
        /*000c*/ 	.word	0x00000000
        /*0010*/ 	.short	0x0005
        /*0012*/ 	.short	0x0024
        /*0014*/ 	.byte	0x00, 0xf0, 0x11, 0x00


	//----- nvinfo : EIATTR_KPARAM_INFO
	.align		4
.L_11:
        /*0018*/ 	.byte	0x04, 0x17
        /*001a*/ 	.short	(.L_13 - .L_12)
.L_12:
        /*001c*/ 	.word	0x00000000
        /*0020*/ 	.short	0x0004
        /*0022*/ 	.short	0x0020
        /*0024*/ 	.byte	0x00, 0xf0, 0x11, 0x00


	//----- nvinfo : EIATTR_KPARAM_INFO
	.align		4
.L_13:
        /*0028*/ 	.byte	0x04, 0x17
        /*002a*/ 	.short	(.L_15 - .L_14)
.L_14:
        /*002c*/ 	.word	0x00000000
        /*0030*/ 	.short	0x0003
        /*0032*/ 	.short	0x0018
        /*0034*/ 	.byte	0x00, 0xf4, 0x21, 0x00


	//----- nvinfo : EIATTR_KPARAM_INFO
	.align		4
.L_15:
        /*0038*/ 	.byte	0x04, 0x17
        /*003a*/ 	.short	(.L_17 - .L_16)
.L_16:
        /*003c*/ 	.word	0x00000000
        /*0040*/ 	.short	0x0002
        /*0042*/ 	.short	0x0010
        /*0044*/ 	.byte	0x00, 0xf4, 0x21, 0x00


	//----- nvinfo : EIATTR_KPARAM_INFO
	.align		4
.L_17:
        /*0048*/ 	.byte	0x04, 0x17
        /*004a*/ 	.short	(.L_19 - .L_18)
.L_18:
        /*004c*/ 	.word	0x00000000
        /*0050*/ 	.short	0x0001
        /*0052*/ 	.short	0x0008
        /*0054*/ 	.byte	0x00, 0xf4, 0x21, 0x00


	//----- nvinfo : EIATTR_KPARAM_INFO
	.align		4
.L_19:
        /*0058*/ 	.byte	0x04, 0x17
        /*005a*/ 	.short	(.L_21 - .L_20)
.L_20:
        /*005c*/ 	.word	0x00000000
        /*0060*/ 	.short	0x0000
        /*0062*/ 	.short	0x0000
        /*0064*/ 	.byte	0x00, 0xf4, 0x21, 0x00


	//----- nvinfo : EIATTR_SPARSE_MMA_MASK
	.align		4
.L_21:
        /*0068*/ 	.byte	0x03, 0x50
        /*006a*/ 	.short	0x0000


	//----- nvinfo : EIATTR_MAXREG_COUNT
	.align		4
        /*006c*/ 	.byte	0x03, 0x1b
        /*006e*/ 	.short	0x00ff


	//----- nvinfo : EIATTR_EXIT_INSTR_OFFSETS
	.align		4
        /*0070*/ 	.byte	0x04, 0x1c
        /*0072*/ 	.short	(.L_23 - .L_22)


	//   ....[0]....
.L_22:
        /*0074*/ 	.word	0x00000ad0


	//   ....[1]....
        /*0078*/ 	.word	0x00000b80


	//----- nvinfo : EIATTR_REQNTID
	.align		4
.L_23:
        /*007c*/ 	.byte	0x04, 0x10
        /*007e*/ 	.short	(.L_25 - .L_24)
.L_24:
        /*0080*/ 	.word	0x00000080
        /*0084*/ 	.word	0x00000001
        /*0088*/ 	.word	0x00000001


	//----- nvinfo : EIATTR_CBANK_PARAM_SIZE
	.align		4
.L_25:
        /*008c*/ 	.byte	0x03, 0x19
        /*008e*/ 	.short	0x0028


	//----- nvinfo : EIATTR_PARAM_CBANK
	.align		4
        /*0090*/ 	.byte	0x04, 0x0a
        /*0092*/ 	.short	(.L_27 - .L_26)
	.align		4
.L_26:
        /*0094*/ 	.word	index@(.nv.constant0.triton_poi_fused_add_convolution_mul_relu_7)
        /*0098*/ 	.short	0x0210
        /*009a*/ 	.short	0x0028


	//----- nvinfo : EIATTR_SW_WAR
	.align		4
.L_27:
        /*009c*/ 	.byte	0x04, 0x36
        /*009e*/ 	.short	(.L_29 - .L_28)
.L_28:
        /*00a0*/ 	.word	0x00000008
.L_29:


//--------------------- .nv.callgraph             --------------------------
	.section	.nv.callgraph,"",@"SHT_CUDA_CALLGRAPH"
	.align	4
	.sectionentsize	8
	.align		4
        /*0000*/ 	.word	0x00000000
	.align		4
        /*0004*/ 	.word	0xffffffff
	.align		4
        /*0008*/ 	.word	0x00000000
	.align		4
        /*000c*/ 	.word	0xfffffffe
	.align		4
        /*0010*/ 	.word	0x00000000
	.align		4
        /*0014*/ 	.word	0xfffffffd
	.align		4
        /*0018*/ 	.word	0x00000000
	.align		4
        /*001c*/ 	.word	0xfffffffc


//--------------------- .text.triton_poi_fused_add_convolution_mul_relu_7 --------------------------
	.section	.text.triton_poi_fused_add_convolution_mul_relu_7,"ax",@progbits
	.sectionflags	@"SHF_BARRIERS=1"
	.align	128
        .global         triton_poi_fused_add_convolution_mul_relu_7
        .type           triton_poi_fused_add_convolution_mul_relu_7,@function
        .size           triton_poi_fused_add_convolution_mul_relu_7,(.L_x_1 - triton_poi_fused_add_convolution_mul_relu_7)
        .other          triton_poi_fused_add_convolution_mul_relu_7,@"STO_CUDA_ENTRY STV_DEFAULT"
triton_poi_fused_add_convolution_mul_relu_7:
.text.triton_poi_fused_add_convolution_mul_relu_7:
[----:B------:R-:W0:Y:S01]  /*0000*/  LDC R1, c[0x0][0x28] ;  /* 0x00000a00ff017b82 */ /* 0x000e220000000800 */
[----:B------:R-:W1:Y:S07]  /*0010*/  S2R R10, SR_CTAID.Y ;  /* 0x00000000000a7919 */ /* 0x000e6e0000002600 */
[----:B------:R-:W2:Y:S01]  /*0020*/  S2UR UR7, SR_CTAID.X ;  /* 0x00000000000779c3 */ /* 0x000ea20000002500 */
[----:B------:R-:W-:Y:S01]  /*0030*/  IMAD.MOV.U32 R2, RZ, RZ, 0x140 ;  /* 0x00000140ff027424 */ /* 0x000fe200078e00ff */
[----:B------:R-:W-:Y:S01]  /*0040*/  ULDC.64 UR8, c[0x0][0x208] ;  /* 0x0000820000087ab9 */ /* 0x000fe20000000a00 */
[----:B------:R-:W3:Y:S01]  /*0050*/  S2R R12, SR_TID.X ;  /* 0x00000000000c7919 */ /* 0x000ee20000002100 */
[----:B------:R-:W-:Y:S01]  /*0060*/  IMAD.MOV.U32 R7, RZ, RZ, 0x140 ;  /* 0x00000140ff077424 */ /* 0x000fe200078e00ff */
[----:B------:R-:W-:Y:S01]  /*0070*/  HFMA2.MMA R4, -RZ, RZ, 0, 1.9073486328125e-05 ;  /* 0x00000140ff047435 */ /* 0x000fe200000001ff */
[----:B------:R-:W-:Y:S01]  /*0080*/  IMAD.MOV.U32 R22, RZ, RZ, RZ ;  /* 0x000000ffff167224 */ /* 0x000fe200078e00ff */
[----:B------:R-:W-:Y:S01]  /*0090*/  ULDC.64 UR4, c[0x0][0x218] ;  /* 0x0000860000047ab9 */ /* 0x000fe20000000a00 */
[----:B------:R-:W4:Y:S01]  /*00a0*/  LDC.64 R26, c[0x0][0x210] ;  /* 0x00008400ff1a7b82 */ /* 0x000f220000000a00 */
[----:B------:R-:W-:-:S02]  /*00b0*/  IMAD.MOV.U32 R3, RZ, RZ, 0x140 ;  /* 0x00000140ff037424 */ /* 0x000fc400078e00ff */
[----:B------:R-:W-:Y:S02]  /*00c0*/  IMAD.MOV.U32 R20, RZ, RZ, RZ ;  /* 0x000000ffff147224 */ /* 0x000fe400078e00ff */
[----:B------:R-:W-:Y:S01]  /*00d0*/  IMAD.MOV.U32 R19, RZ, RZ, RZ ;  /* 0x000000ffff137224 */ /* 0x000fe200078e00ff */
[----:B------:R-:W-:Y:S02]  /*00e0*/  MOV R9, RZ ;  /* 0x000000ff00097202 */ /* 0x000fe40000000f00 */
[----:B------:R-:W5:Y:S01]  /*00f0*/  LDC.64 R14, c[0x0][0x220] ;  /* 0x00008800ff0e7b82 */ /* 0x000f620000000a00 */
[----:B--2---:R-:W-:-:S06]  /*0100*/  UISETP.GE.AND UP0, UPT, UR7, 0x140, UPT ;  /* 0x000001400700788c */ /* 0x004fcc000bf06270 */
[----:B------:R-:W-:Y:S01]  /*0110*/  PLOP3.LUT P0, PT, PT, PT, UP0, 0x80, 0x0 ;  /* 0x000000000000781c */ /* 0x000fe20003f0f008 */
[----:B-1----:R-:W-:Y:S01]  /*0120*/  IMAD.SHL.U32 R0, R10, 0x400, RZ ;  /* 0x000004000a007824 */ /* 0x002fe200078e00ff */
[----:B------:R-:W-:Y:S02]  /*0130*/  PLOP3.LUT P2, PT, PT, PT, UP0, 0x80, 0x0 ;  /* 0x000000000000781c */ /* 0x000fe40003f4f008 */
[----:B------:R-:W-:Y:S02]  /*0140*/  PLOP3.LUT P1, PT, PT, PT, UP0, 0x80, 0x0 ;  /* 0x000000000000781c */ /* 0x000fe40003f2f008 */
[----:B---3--:R-:W-:-:S04]  /*0150*/  LOP3.LUT R5, R0, 0x7f, R12, 0xf8, !PT ;  /* 0x0000007f00057812 */ /* 0x008fc800078ef80c */
[C---:B------:R-:W-:Y:S01]  /*0160*/  LOP3.LUT R8, R5.reuse, 0x100, RZ, 0xfc, !PT ;  /* 0x0000010005087812 */ /* 0x040fe200078efcff */
[CC--:B------:R-:W-:Y:S01]  /*0170*/  IMAD R21, R5.reuse, R2.reuse, UR7 ;  /* 0x0000000705157e24 */ /* 0x0c0fe2000f8e0202 */
[C---:B------:R-:W-:Y:S02]  /*0180*/  LOP3.LUT R18, R5.reuse, 0x80, RZ, 0xfc, !PT ;  /* 0x0000008005127812 */ /* 0x040fe400078efcff */
[----:B------:R-:W-:Y:S01]  /*0190*/  LOP3.LUT R17, R5, 0x180, RZ, 0xfc, !PT ;  /* 0x0000018005117812 */ /* 0x000fe200078efcff */
[----:B----4-:R-:W-:Y:S01]  /*01a0*/  IMAD.WIDE R28, R21, 0x4, R26 ;  /* 0x00000004151c7825 */ /* 0x010fe200078e021a */
[----:B------:R-:W-:Y:S02]  /*01b0*/  LOP3.LUT R16, R5, 0x200, RZ, 0xfc, !PT ;  /* 0x0000020005107812 */ /* 0x000fe400078efcff */
[----:B------:R-:W-:Y:S01]  /*01c0*/  PLOP3.LUT P3, PT, PT, PT, UP0, 0x80, 0x0 ;  /* 0x000000000000781c */ /* 0x000fe20003f6f008 */
[----:B------:R-:W-:Y:S01]  /*01d0*/  IMAD R8, R8, R7, UR7 ;  /* 0x0000000708087e24 */ /* 0x000fe2000f8e0207 */
[----:B------:R-:W2:Y:S01]  /*01e0*/  @!P0 LDG.E.EL R22, desc[UR8][R28.64] ;  /* 0x000000081c168981 */ /* 0x000ea2000c2e1900 */
[----:B------:R-:W-:Y:S01]  /*01f0*/  IMAD R18, R18, R3, UR7 ;  /* 0x0000000712127e24 */ /* 0x000fe2000f8e0203 */
[----:B------:R-:W-:Y:S01]  /*0200*/  PLOP3.LUT P0, PT, PT, PT, UP0, 0x80, 0x0 ;  /* 0x000000000000781c */ /* 0x000fe20003f0f008 */
[----:B------:R-:W-:Y:S01]  /*0210*/  IMAD R17, R17, R2, UR7 ;  /* 0x0000000711117e24 */ /* 0x000fe2000f8e0202 */
[----:B------:R-:W-:-:S02]  /*0220*/  UIMAD.WIDE UR4, UR7, 0x4, UR4 ;  /* 0x00000004070478a5 */ /* 0x000fc4000f8e0204 */
[----:B------:R-:W-:Y:S01]  /*0230*/  IMAD R16, R16, R3, UR7 ;  /* 0x0000000710107e24 */ /* 0x000fe2000f8e0203 */
[----:B------:R-:W-:Y:S01]  /*0240*/  LOP3.LUT R23, R5, 0x280, RZ, 0xfc, !PT ;  /* 0x0000028005177812 */ /* 0x000fe200078efcff */
[----:B------:R-:W-:-:S04]  /*0250*/  IMAD.WIDE R2, R8, 0x4, R26 ;  /* 0x0000000408027825 */ /* 0x000fc800078e021a */
[--C-:B------:R-:W-:Y:S01]  /*0260*/  IMAD.WIDE R6, R18, 0x4, R26.reuse ;  /* 0x0000000412067825 */ /* 0x100fe200078e021a */
[----:B------:R1:W3:Y:S01]  /*0270*/  @!P2 LDG.E.EL R20, desc[UR8][R2.64] ;  /* 0x000000080214a981 */ /* 0x0002e2000c2e1900 */
[----:B------:R-:W-:Y:S02]  /*0280*/  PLOP3.LUT P2, PT, PT, PT, UP0, 0x80, 0x0 ;  /* 0x000000000000781c */ /* 0x000fe40003f4f008 */
[----:B------:R-:W-:Y:S01]  /*0290*/  IMAD.WIDE R24, R17, 0x4, R26 ;  /* 0x0000000411187825 */ /* 0x000fe200078e021a */
[----:B------:R4:W2:Y:S01]  /*02a0*/  @!P1 LDG.E.EL R19, desc[UR8][R6.64] ;  /* 0x0000000806139981 */ /* 0x0008a2000c2e1900 */
[----:B------:R-:W-:Y:S02]  /*02b0*/  PLOP3.LUT P1, PT, PT, PT, UP0, 0x80, 0x0 ;  /* 0x000000000000781c */ /* 0x000fe40003f2f008 */
[----:B------:R-:W-:Y:S01]  /*02c0*/  IMAD R23, R23, R4, UR7 ;  /* 0x0000000717177e24 */ /* 0x000fe2000f8e0204 */
[----:B------:R5:W2:Y:S01]  /*02d0*/  @!P0 LDG.E.EL R9, desc[UR8][R24.64] ;  /* 0x0000000818098981 */ /* 0x000aa2000c2e1900 */
[----:B-1----:R-:W-:-:S02]  /*02e0*/  CS2R R2, SRZ ;  /* 0x0000000000027805 */ /* 0x002fc4000001ff00 */
[----:B------:R-:W-:Y:S01]  /*02f0*/  LOP3.LUT R4, R5, 0x300, RZ, 0xfc, !PT ;  /* 0x0000030005047812 */ /* 0x000fe200078efcff */
[----:B------:R-:W-:Y:S02]  /*0300*/  IMAD.MOV.U32 R13, RZ, RZ, 0x140 ;  /* 0x00000140ff0d7424 */ /* 0x000fe400078e00ff */
[----:B0---4-:R-:W-:-:S04]  /*0310*/  IMAD.WIDE R6, R16, 0x4, R26 ;  /* 0x0000000410067825 */ /* 0x011fc800078e021a */
[----:B-----5:R-:W-:Y:S02]  /*0320*/  IMAD.U32 R24, RZ, RZ, UR4 ;  /* 0x00000004ff187e24 */ /* 0x020fe4000f8e00ff */
[----:B------:R-:W-:Y:S01]  /*0330*/  IMAD.U32 R25, RZ, RZ, UR5 ;  /* 0x00000005ff197e24 */ /* 0x000fe2000f8e00ff */
[----:B------:R-:W-:Y:S01]  /*0340*/  PLOP3.LUT P0, PT, PT, PT, UP0, 0x80, 0x0 ;  /* 0x000000000000781c */ /* 0x000fe20003f0f008 */
[----:B------:R0:W4:Y:S04]  /*0350*/  @!P3 LDG.E.EL R2, desc[UR8][R6.64] ;  /* 0x000000080602b981 */ /* 0x000128000c2e1900 */
[----:B------:R1:W5:Y:S01]  /*0360*/  @!P2 LDG.E.EL R11, desc[UR8][R24.64] ;  /* 0x00000008180ba981 */ /* 0x000362000c2e1900 */
[----:B0-----:R-:W-:-:S04]  /*0370*/  IMAD.WIDE R6, R23, 0x4, R26 ;  /* 0x0000000417067825 */ /* 0x001fc800078e021a */
[----:B-1----:R-:W-:Y:S01]  /*0380*/  IMAD R25, R4, R13, UR7 ;  /* 0x0000000704197e24 */ /* 0x002fe2000f8e020d */
[----:B------:R-:W-:Y:S01]  /*0390*/  HFMA2.MMA R4, -RZ, RZ, 0, 0 ;  /* 0x00000000ff047435 */ /* 0x000fe200000001ff */
[----:B------:R0:W2:Y:S01]  /*03a0*/  @!P1 LDG.E.EL R3, desc[UR8][R6.64] ;  /* 0x0000000806039981 */ /* 0x0000a2000c2e1900 */
[----:B------:R-:W-:Y:S01]  /*03b0*/  PLOP3.LUT P1, PT, PT, PT, UP0, 0x80, 0x0 ;  /* 0x000000000000781c */ /* 0x000fe20003f2f008 */
[----:B------:R-:W-:Y:S02]  /*03c0*/  IMAD.MOV.U32 R13, RZ, RZ, RZ ;  /* 0x000000ffff0d7224 */ /* 0x000fe400078e00ff */
[----:B0-----:R-:W-:-:S05]  /*03d0*/  IMAD.WIDE R6, R25, 0x4, R26 ;  /* 0x0000000419067825 */ /* 0x001fca00078e021a */
[----:B------:R0:W3:Y:S01]  /*03e0*/  @!P0 LDG.E.EL R4, desc[UR8][R6.64] ;  /* 0x0000000806048981 */ /* 0x0000e2000c2e1900 */
[----:B------:R-:W-:Y:S01]  /*03f0*/  PLOP3.LUT P0, PT, PT, PT, UP0, 0x80, 0x0 ;  /* 0x000000000000781c */ /* 0x000fe20003f0f008 */
[----:B0-----:R-:W-:-:S04]  /*0400*/  IMAD.WIDE R6, R21, 0x4, R14 ;  /* 0x0000000415067825 */ /* 0x001fc800078e020e */
[----:B------:R-:W-:Y:S01]  /*0410*/  IMAD.MOV.U32 R21, RZ, RZ, RZ ;  /* 0x000000ffff157224 */ /* 0x000fe200078e00ff */
[----:B------:R0:W3:Y:S01]  /*0420*/  @!P1 LDG.E.EL R13, desc[UR8][R6.64] ;  /* 0x00000008060d9981 */ /* 0x0000e2000c2e1900 */
[----:B------:R-:W-:Y:S01]  /*0430*/  PLOP3.LUT P1, PT, PT, PT, UP0, 0x80, 0x0 ;  /* 0x000000000000781c */ /* 0x000fe20003f2f008 */
[----:B0-----:R-:W-:-:S05]  /*0440*/  IMAD.WIDE R6, R18, 0x4, R14 ;  /* 0x0000000412067825 */ /* 0x001fca00078e020e */
[----:B------:R0:W4:Y:S01]  /*0450*/  @!P0 LDG.E.EL R21, desc[UR8][R6.64] ;  /* 0x0000000806158981 */ /* 0x000122000c2e1900 */
[----:B------:R-:W-:Y:S01]  /*0460*/  PLOP3.LUT P0, PT, PT, PT, UP0, 0x80, 0x0 ;  /* 0x000000000000781c */ /* 0x000fe20003f0f008 */
[----:B------:R-:W-:Y:S02]  /*0470*/  IMAD.MOV.U32 R18, RZ, RZ, RZ ;  /* 0x000000ffff127224 */ /* 0x000fe400078e00ff */
[----:B0-----:R-:W-:Y:S01]  /*0480*/  IMAD.WIDE R6, R8, 0x4, R14 ;  /* 0x0000000408067825 */ /* 0x001fe200078e020e */
[----:B------:R-:W-:-:S04]  /*0490*/  MOV R8, RZ ;  /* 0x000000ff00087202 */ /* 0x000fc80000000f00 */
[----:B------:R0:W4:Y:S02]  /*04a0*/  @!P1 LDG.E.EL R18, desc[UR8][R6.64] ;  /* 0x0000000806129981 */ /* 0x000124000c2e1900 */
[----:B0-----:R-:W-:-:S05]  /*04b0*/  IMAD.WIDE R6, R17, 0x4, R14 ;  /* 0x0000000411067825 */ /* 0x001fca00078e020e */
[----:B------:R0:W4:Y:S01]  /*04c0*/  @!P0 LDG.E.EL R8, desc[UR8][R6.64] ;  /* 0x0000000806088981 */ /* 0x000122000c2e1900 */
[----:B------:R-:W-:Y:S01]  /*04d0*/  PLOP3.LUT P1, PT, PT, PT, UP0, 0x80, 0x0 ;  /* 0x000000000000781c */ /* 0x000fe20003f2f008 */
[----:B------:R-:W-:Y:S01]  /*04e0*/  IMAD.MOV.U32 R17, RZ, RZ, 0x140 ;  /* 0x00000140ff117424 */ /* 0x000fe200078e00ff */
[----:B------:R-:W-:Y:S02]  /*04f0*/  LOP3.LUT R24, R5, 0x380, RZ, 0xfc, !PT ;  /* 0x0000038005187812 */ /* 0x000fe400078efcff */
[----:B------:R-:W-:Y:S02]  /*0500*/  PLOP3.LUT P0, PT, PT, PT, UP0, 0x80, 0x0 ;  /* 0x000000000000781c */ /* 0x000fe40003f0f008 */
[----:B------:R-:W-:Y:S01]  /*0510*/  PLOP3.LUT P2, PT, PT, PT, UP0, 0x80, 0x0 ;  /* 0x000000000000781c */ /* 0x000fe20003f4f008 */
[----:B------:R-:W-:Y:S01]  /*0520*/  IMAD R24, R24, R17, UR7 ;  /* 0x0000000718187e24 */ /* 0x000fe2000f8e0211 */
[----:B0-----:R-:W-:Y:S01]  /*0530*/  CS2R R6, SRZ ;  /* 0x0000000000067805 */ /* 0x001fe2000001ff00 */
[----:B------:R-:W-:-:S04]  /*0540*/  IMAD.WIDE R16, R16, 0x4, R14 ;  /* 0x0000000410107825 */ /* 0x000fc800078e020e */
[----:B------:R-:W-:Y:S01]  /*0550*/  IMAD.MOV.U32 R5, RZ, RZ, RZ ;  /* 0x000000ffff057224 */ /* 0x000fe200078e00ff */
[----:B------:R0:W4:Y:S01]  /*0560*/  @!P1 LDG.E.EL R6, desc[UR8][R16.64] ;  /* 0x0000000810069981 */ /* 0x000122000c2e1900 */
[----:B------:R-:W-:Y:S01]  /*0570*/  IMAD.WIDE R26, R24, 0x4, R26 ;  /* 0x00000004181a7825 */ /* 0x000fe200078e021a */
[----:B------:R-:W-:-:S04]  /*0580*/  PLOP3.LUT P1, PT, PT, PT, UP0, 0x80, 0x0 ;  /* 0x000000000000781c */ /* 0x000fc80003f2f008 */
[----:B------:R-:W4:Y:S01]  /*0590*/  @!P0 LDG.E.EL R5, desc[UR8][R26.64] ;  /* 0x000000081a058981 */ /* 0x000f22000c2e1900 */
[----:B0-----:R-:W-:Y:S01]  /*05a0*/  IMAD.WIDE R16, R23, 0x4, R14 ;  /* 0x0000000417107825 */ /* 0x001fe200078e020e */
[----:B------:R-:W-:-:S04]  /*05b0*/  PLOP3.LUT P0, PT, PT, PT, UP0, 0x80, 0x0 ;  /* 0x000000000000781c */ /* 0x000fc80003f0f008 */
[----:B------:R0:W4:Y:S01]  /*05c0*/  @!P2 LDG.E.EL R7, desc[UR8][R16.64] ;  /* 0x000000081007a981 */ /* 0x000122000c2e1900 */
[----:B------:R-:W-:Y:S02]  /*05d0*/  IMAD.MOV.U32 R23, RZ, RZ, RZ ;  /* 0x000000ffff177224 */ /* 0x000fe400078e00ff */
[----:B0-----:R-:W-:-:S04]  /*05e0*/  IMAD.WIDE R16, R25, 0x4, R14 ;  /* 0x0000000419107825 */ /* 0x001fc800078e020e */
[----:B------:R-:W-:Y:S01]  /*05f0*/  IMAD.WIDE R14, R24, 0x4, R14 ;  /* 0x00000004180e7825 */ /* 0x000fe200078e020e */
[----:B------:R-:W-:Y:S01]  /*0600*/  HFMA2.MMA R24, -RZ, RZ, 0, 0 ;  /* 0x00000000ff187435 */ /* 0x000fe200000001ff */
[----:B------:R-:W4:Y:S09]  /*0610*/  @!P0 LDG.E.EL R23, desc[UR8][R16.64] ;  /* 0x0000000810178981 */ /* 0x000f32000c2e1900 */
[----:B------:R0:W4:Y:S01]  /*0620*/  @!P1 LDG.E.EL R24, desc[UR8][R14.64] ;  /* 0x000000080e189981 */ /* 0x000122000c2e1900 */
[----:B------:R-:W-:Y:S01]  /*0630*/  PLOP3.LUT P0, PT, PT, PT, UP0, 0x80, 0x0 ;  /* 0x000000000000781c */ /* 0x000fe20003f0f008 */
[----:B------:R-:W1:Y:S01]  /*0640*/  S2R R25, SR_TID.X ;  /* 0x0000000000197919 */ /* 0x000e620000002100 */
[----:B------:R-:W-:Y:S01]  /*0650*/  UMOV UR4, URZ ;  /* 0x0000003f00047c82 */ /* 0x000fe20008000000 */
[----:B------:R-:W0:Y:S01]  /*0660*/  S2UR UR6, SR_CgaCtaId ;  /* 0x00000000000679c3 */ /* 0x000e220000008800 */
[----:B------:R-:W-:-:S02]  /*0670*/  UMOV UR5, 0x400 ;  /* 0x0000040000057882 */ /* 0x000fc40000000000 */
[----:B0-----:R-:W-:Y:S01]  /*0680*/  UPRMT UR5, UR6, 0x654, UR5 ;  /* 0x0000065406057896 */ /* 0x001fe20008000005 */
[C---:B-1----:R-:W-:Y:S01]  /*0690*/  LOP3.LUT R26, R25.reuse, 0x7f, RZ, 0xc0, !PT ;  /* 0x0000007f191a7812 */ /* 0x042fe200078ec0ff */
[----:B------:R-:W-:-:S04]  /*06a0*/  IMAD.SHL.U32 R25, R25, 0x4, RZ ;  /* 0x0000000419197824 */ /* 0x000fc800078e00ff */
[----:B------:R-:W-:Y:S01]  /*06b0*/  LEA R14, R26, UR5, 0x2 ;  /* 0x000000051a0e7c11 */ /* 0x000fe2000f8e10ff */
[----:B------:R-:W-:Y:S01]  /*06c0*/  IMAD.SHL.U32 R17, R12, 0x4, RZ ;  /* 0x000000040c117824 */ /* 0x000fe200078e00ff */
[----:B------:R-:W-:-:S04]  /*06d0*/  SHF.R.S32.HI R15, RZ, 0x15, R10 ;  /* 0x00000015ff0f7819 */ /* 0x000fc8000001140a */
[----:B------:R-:W-:Y:S02]  /*06e0*/  LOP3.LUT R17, R17, 0x1fc, RZ, 0xc0, !PT ;  /* 0x000001fc11117812 */ /* 0x000fe400078ec0ff */
[----:B------:R-:W-:Y:S02]  /*06f0*/  SGXT R15, R15, 0x1 ;  /* 0x000000010f0f781a */ /* 0x000fe40000000200 */
[----:B------:R-:W-:Y:S01]  /*0700*/  LOP3.LUT R12, R0, R17, RZ, 0xfc, !PT ;  /* 0x00000011000c7212 */ /* 0x000fe200078efcff */
[----:B------:R-:W-:Y:S01]  /*0710*/  IMAD.U32 R29, RZ, RZ, UR7 ;  /* 0x00000007ff1d7e24 */ /* 0x000fe2000f8e00ff */
[----:B------:R-:W-:Y:S02]  /*0720*/  PLOP3.LUT P4, PT, PT, PT, UP0, 0x80, 0x0 ;  /* 0x000000000000781c */ /* 0x000fe40003f8f008 */
[----:B------:R-:W-:Y:S02]  /*0730*/  PLOP3.LUT P5, PT, PT, PT, UP0, 0x40, 0x0 ;  /* 0x000000000000781c */ /* 0x000fe40003fae808 */
[----:B-----5:R-:W-:-:S13]  /*0740*/  @!P0 R2UR UR4, R11 ;  /* 0x000000000b0482ca */ /* 0x020fda00000e0000 */
[----:B--2---:R-:W-:Y:S01]  /*0750*/  FADD R22, R22, UR4 ;  /* 0x0000000416167e21 */ /* 0x004fe20008000000 */
[----:B------:R-:W-:Y:S01]  /*0760*/  FADD R16, R19, UR4 ;  /* 0x0000000413107e21 */ /* 0x000fe20008000000 */
[----:B------:R-:W-:Y:S02]  /*0770*/  FADD R9, R9, UR4 ;  /* 0x0000000409097e21 */ /* 0x000fe40008000000 */
[C---:B---3--:R-:W-:Y:S01]  /*0780*/  FADD R11, R22.reuse, R13 ;  /* 0x0000000d160b7221 */ /* 0x048fe20000000000 */
[----:B------:R-:W-:-:S04]  /*0790*/  FSETP.GEU.AND P0, PT, R22, -R13, PT ;  /* 0x8000000d1600720b */ /* 0x000fc80003f0e000 */
[----:B------:R-:W-:Y:S01]  /*07a0*/  FSEL R13, R11, RZ, P0 ;  /* 0x000000ff0b0d7208 */ /* 0x000fe20000000000 */
[----:B------:R-:W-:Y:S01]  /*07b0*/  FADD R11, R20, UR4 ;  /* 0x00000004140b7e21 */ /* 0x000fe20008000000 */
[C---:B----4-:R-:W-:Y:S01]  /*07c0*/  FSETP.GEU.AND P2, PT, R16.reuse, -R21, PT ;  /* 0x800000151000720b */ /* 0x050fe20003f4e000 */
[----:B------:R-:W-:-:S05]  /*07d0*/  FADD R16, R16, R21 ;  /* 0x0000001510107221 */ /* 0x000fca0000000000 */
[----:B------:R-:W-:Y:S02]  /*07e0*/  FSEL R21, R16, RZ, P2 ;  /* 0x000000ff10157208 */ /* 0x000fe40001000000 */
[----:B------:R-:W-:Y:S02]  /*07f0*/  LOP3.LUT R16, R25, 0x1fc, RZ, 0xc0, !PT ;  /* 0x000001fc19107812 */ /* 0x000fe400078ec0ff */
[C---:B------:R-:W-:Y:S01]  /*0800*/  FSETP.GEU.AND P1, PT, R11.reuse, -R18, PT ;  /* 0x800000120b00720b */ /* 0x040fe20003f2e000 */
[----:B------:R-:W-:-:S05]  /*0810*/  FADD R11, R11, R18 ;  /* 0x000000120b0b7221 */ /* 0x000fca0000000000 */
[----:B------:R-:W-:Y:S02]  /*0820*/  FSEL R25, R11, RZ, P1 ;  /* 0x000000ff0b197208 */ /* 0x000fe40000800000 */
[C---:B------:R-:W-:Y:S01]  /*0830*/  FSETP.GEU.AND P0, PT, R9.reuse, -R8, PT ;  /* 0x800000080900720b */ /* 0x040fe20003f0e000 */
[----:B------:R-:W-:-:S05]  /*0840*/  FADD R8, R9, R8 ;  /* 0x0000000809087221 */ /* 0x000fca0000000000 */
[----:B------:R-:W-:Y:S01]  /*0850*/  FSEL R27, R8, RZ, P0 ;  /* 0x000000ff081b7208 */ /* 0x000fe20000000000 */
[----:B------:R0:W-:Y:S04]  /*0860*/  STS [R14], R13 ;  /* 0x0000000d0e007388 */ /* 0x0001e80000000800 */
[----:B------:R1:W-:Y:S04]  /*0870*/  STS [R14+0x200], R21 ;  /* 0x000200150e007388 */ /* 0x0003e80000000800 */
[----:B------:R-:W-:Y:S04]  /*0880*/  STS [R14+0x400], R25 ;  /* 0x000400190e007388 */ /* 0x000fe80000000800 */
[----:B------:R-:W-:Y:S01]  /*0890*/  STS [R14+0x600], R27 ;  /* 0x0006001b0e007388 */ /* 0x000fe20000000800 */
[----:B------:R-:W-:Y:S01]  /*08a0*/  LEA R16, R16, UR5, 0x2 ;  /* 0x0000000510107c11 */ /* 0x000fe2000f8e10ff */
[----:B------:R-:W-:Y:S01]  /*08b0*/  BAR.SYNC.DEFER_BLOCKING 0x0 ;  /* 0x0000000000007b1d */ /* 0x000fe20000010000 */
[----:B0-----:R-:W-:Y:S01]  /*08c0*/  LEA.HI R13, R15, R12, RZ, 0xc ;  /* 0x0000000c0f0d7211 */ /* 0x001fe200078f60ff */
[----:B-1----:R-:W-:Y:S01]  /*08d0*/  FADD R21, R2, UR4 ;  /* 0x0000000402157e21 */ /* 0x002fe20008000000 */
[----:B------:R-:W-:Y:S01]  /*08e0*/  FADD R2, R3, UR4 ;  /* 0x0000000403027e21 */ /* 0x000fe20008000000 */
[----:B------:R-:W-:Y:S01]  /*08f0*/  FADD R4, R4, UR4 ;  /* 0x0000000404047e21 */ /* 0x000fe20008000000 */
[----:B------:R-:W-:Y:S01]  /*0900*/  FADD R5, R5, UR4 ;  /* 0x0000000405057e21 */ /* 0x000fe20008000000 */
[----:B------:R-:W-:-:S02]  /*0910*/  LOP3.LUT R19, R13, 0xfffff000, RZ, 0xc0, !PT ;  /* 0xfffff0000d137812 */ /* 0x000fc400078ec0ff */
[C---:B------:R-:W-:Y:S01]  /*0920*/  FSETP.GEU.AND P3, PT, R21.reuse, -R6, PT ;  /* 0x800000061500720b */ /* 0x040fe20003f6e000 */
[----:B------:R-:W-:Y:S01]  /*0930*/  FADD R6, R21, R6 ;  /* 0x0000000615067221 */ /* 0x000fe20000000000 */
[----:B------:R-:W-:Y:S01]  /*0940*/  FSETP.GEU.AND P2, PT, R2, -R7, PT ;  /* 0x800000070200720b */ /* 0x000fe20003f4e000 */
[----:B------:R-:W0:Y:S01]  /*0950*/  LDS.128 R8, [R16] ;  /* 0x0000000010087984 */ /* 0x000e220000000c00 */
[----:B------:R-:W-:Y:S01]  /*0960*/  BAR.SYNC.DEFER_BLOCKING 0x0 ;  /* 0x0000000000007b1d */ /* 0x000fe20000010000 */
[----:B------:R-:W-:Y:S01]  /*0970*/  FSETP.GEU.AND P1, PT, R4, -R23, PT ;  /* 0x800000170400720b */ /* 0x000fe20003f2e000 */
[----:B------:R-:W-:Y:S01]  /*0980*/  FADD R2, R2, R7 ;  /* 0x0000000702027221 */ /* 0x000fe20000000000 */
[----:B------:R-:W-:Y:S01]  /*0990*/  IADD3 R12, R12, -R19, RZ ;  /* 0x800000130c0c7210 */ /* 0x000fe20007ffe0ff */
[----:B------:R-:W-:Y:S01]  /*09a0*/  FADD R4, R4, R23 ;  /* 0x0000001704047221 */ /* 0x000fe20000000000 */
[C---:B------:R-:W-:Y:S01]  /*09b0*/  FSETP.GEU.AND P0, PT, R5.reuse, -R24, PT ;  /* 0x800000180500720b */ /* 0x040fe20003f0e000 */
[----:B------:R-:W-:Y:S01]  /*09c0*/  FADD R5, R5, R24 ;  /* 0x0000001805057221 */ /* 0x000fe20000000000 */
[----:B------:R-:W-:Y:S01]  /*09d0*/  SHF.R.S32.HI R19, RZ, 0xc, R13 ;  /* 0x0000000cff137819 */ /* 0x000fe2000001140d */
[----:B------:R-:W-:Y:S01]  /*09e0*/  IMAD R18, R29, 0x1000, R12 ;  /* 0x000010001d127824 */ /* 0x000fe200078e020c */
[----:B------:R-:W-:Y:S01]  /*09f0*/  FSEL R7, R6, RZ, P3 ;  /* 0x000000ff06077208 */ /* 0x000fe20001800000 */
[----:B------:R-:W1:Y:S01]  /*0a00*/  LDC.64 R12, c[0x0][0x228] ;  /* 0x00008a00ff0c7b82 */ /* 0x000e620000000a00 */
[----:B------:R-:W-:-:S02]  /*0a10*/  FSEL R21, R2, RZ, P2 ;  /* 0x000000ff02157208 */ /* 0x000fc40001000000 */
[----:B------:R-:W-:Y:S02]  /*0a20*/  FSEL R23, R4, RZ, P1 ;  /* 0x000000ff04177208 */ /* 0x000fe40000800000 */
[----:B------:R-:W-:Y:S01]  /*0a30*/  FSEL R5, R5, RZ, P0 ;  /* 0x000000ff05057208 */ /* 0x000fe20000000000 */
[----:B------:R2:W-:Y:S04]  /*0a40*/  STS [R14], R7 ;  /* 0x000000070e007388 */ /* 0x0005e80000000800 */
[----:B------:R2:W-:Y:S04]  /*0a50*/  STS [R14+0x200], R21 ;  /* 0x000200150e007388 */ /* 0x0005e80000000800 */
[----:B------:R2:W-:Y:S04]  /*0a60*/  STS [R14+0x400], R23 ;  /* 0x000400170e007388 */ /* 0x0005e80000000800 */
[----:B------:R2:W-:Y:S01]  /*0a70*/  STS [R14+0x600], R5 ;  /* 0x000600050e007388 */ /* 0x0005e20000000800 */
[----:B------:R-:W-:-:S04]  /*0a80*/  IMAD R19, R19, 0x140000, R18 ;  /* 0x0014000013137824 */ /* 0x000fc800078e0212 */
[----:B-1----:R-:W-:Y:S01]  /*0a90*/  IMAD.WIDE R2, R19, 0x4, R12 ;  /* 0x0000000413027825 */ /* 0x002fe200078e020c */
[----:B------:R-:W-:Y:S03]  /*0aa0*/  BAR.SYNC.DEFER_BLOCKING 0x0 ;  /* 0x0000000000007b1d */ /* 0x000fe60000010000 */
[----:B------:R-:W-:-:S03]  /*0ab0*/  IMAD.U32 R19, RZ, RZ, UR7 ;  /* 0x00000007ff137e24 */ /* 0x000fc6000f8e00ff */
[----:B0-----:R2:W-:Y:S01]  /*0ac0*/  @!P4 STG.E.128 desc[UR8][R2.64], R8 ;  /* 0x000000080200c986 */ /* 0x0015e2000c101d08 */
[----:B------:R-:W-:Y:S05]  /*0ad0*/  @!P5 EXIT ;  /* 0x000000000000d94d */ /* 0x000fea0003800000 */
[----:B--2---:R-:W0:Y:S01]  /*0ae0*/  LDS.128 R4, [R16] ;  /* 0x0000000010047984 */ /* 0x004e220000000c00 */
[----:B------:R-:W-:-:S04]  /*0af0*/  LOP3.LUT R0, R0, 0x200, R17, 0xfe, !PT ;  /* 0x0000020000007812 */ /* 0x000fc800078efe11 */
[----:B------:R-:W-:-:S04]  /*0b00*/  LEA.HI R15, R15, R0, RZ, 0xc ;  /* 0x000000000f0f7211 */ /* 0x000fc800078f60ff */
[----:B------:R-:W-:Y:S02]  /*0b10*/  LOP3.LUT R3, R15, 0xfffff000, RZ, 0xc0, !PT ;  /* 0xfffff0000f037812 */ /* 0x000fe400078ec0ff */
[----:B------:R-:W-:Y:S02]  /*0b20*/  SHF.R.S32.HI R15, RZ, 0xc, R15 ;  /* 0x0000000cff0f7819 */ /* 0x000fe4000001140f */
[----:B------:R-:W-:-:S05]  /*0b30*/  IADD3 R0, R0, -R3, RZ ;  /* 0x8000000300007210 */ /* 0x000fca0007ffe0ff */
[----:B------:R-:W-:-:S04]  /*0b40*/  IMAD R0, R15, 0x140000, R0 ;  /* 0x001400000f007824 */ /* 0x000fc800078e0200 */
[----:B------:R-:W-:-:S04]  /*0b50*/  IMAD R3, R19, 0x1000, R0 ;  /* 0x0000100013037824 */ /* 0x000fc800078e0200 */
[----:B------:R-:W-:-:S05]  /*0b60*/  IMAD.WIDE R12, R3, 0x4, R12 ;  /* 0x00000004030c7825 */ /* 0x000fca00078e020c */
[----:B0-----:R-:W-:Y:S01]  /*0b70*/  STG.E.128 desc[UR8][R12.64], R4 ;  /* 0x000000040c007986 */ /* 0x001fe2000c101d08 */
[----:B------:R-:W-:Y:S05]  /*0b80*/  EXIT ;  /* 0x000000000000794d */ /* 0x000fea0003800000 */
.L_x_0:
[----:B------:R-:W-:-:S00]  /*0b90*/  BRA `(.L_x_0) ;  /* 0xfffffffc00fc7947 */ /* 0x000fc0000383ffff */
[----:B------:R-:W-:-:S00]  /*0ba0*/  NOP ;  /* 0x0000000000007918 */ /* 0x000fc00000000000 */
        /* <DEDUP_REMOVED lines=13> */
.L_x_1:


//--------------------- .nv.shared.triton_poi_fused_add_convolution_mul_relu_7 --------------------------
	.section	.nv.shared.triton_poi_fused_add_convolution_mul_relu_7,"aw",@nobits
	.sectionflags	@""
	.align	16
	.zero		1024


//--------------------- .nv.constant0.triton_poi_fused_add_convolution_mul_relu_7 --------------------------
	.section	.nv.constant0.triton_poi_fused_add_convolution_mul_relu_7,"a",@progbits
	.sectionflags	@""
	.align	4
.nv.constant0.triton_poi_fused_add_convolution_mul_relu_7:
	.zero		568
